	.headerflags	@"EF_CUDA_TEXMODE_UNIFIED EF_CUDA_64BIT_ADDRESS EF_CUDA_ACCELERATORS EF_CUDA_SM90 EF_CUDA_VIRTUAL_SM(EF_CUDA_SM90)"
	.elftype	@"ET_EXEC"


//--------------------- .nv.info                  --------------------------
	.section	.nv.info,"",@"SHT_CUDA_INFO"
	.align	4


	//----- nvinfo : EIATTR_REGCOUNT
	.align		4
        /*0000*/ 	.byte	0x04, 0x2f
        /*0002*/ 	.short	(.L_1 - .L_0)
	.align		4
.L_0:
        /*0004*/ 	.word	index@(triton_poi_fused_convolution_relu_threshold_backward_2)
        /*0008*/ 	.word	0x0000001f


	//----- nvinfo : EIATTR_MIN_STACK_SIZE
	.align		4
.L_1:
        /*000c*/ 	.byte	0x04, 0x12
        /*000e*/ 	.short	(.L_3 - .L_2)
	.align		4
.L_2:
        /*0010*/ 	.word	index@(triton_poi_fused_convolution_relu_threshold_backward_2)
        /*0014*/ 	.word	0x00000000


	//----- nvinfo : EIATTR_FRAME_SIZE
	.align		4
.L_3:
        /*0018*/ 	.byte	0x04, 0x11
        /*001a*/ 	.short	(.L_5 - .L_4)
	.align		4
.L_4:
        /*001c*/ 	.word	index@(triton_poi_fused_convolution_relu_threshold_backward_2)
        /*0020*/ 	.word	0x00000000


	//----- nvinfo : EIATTR_MIN_STACK_SIZE
	.align		4
.L_5:
        /*0024*/ 	.byte	0x04, 0x12
        /*0026*/ 	.short	(.L_7 - .L_6)
	.align		4
.L_6:
        /*0028*/ 	.word	index@(triton_poi_fused_convolution_relu_threshold_backward_2)
        /*002c*/ 	.word	0x00000000
.L_7:


//--------------------- .nv.info.triton_poi_fused_convolution_relu_threshold_backward_2 --------------------------
	.section	.nv.info.triton_poi_fused_convolution_relu_threshold_backward_2,"",@"SHT_CUDA_INFO"
	.sectionflags	@""
	.align	4


	//----- nvinfo : EIATTR_CUDA_API_VERSION
	.align		4
        /*0000*/ 	.byte	0x04, 0x37
        /*0002*/ 	.short	(.L_9 - .L_8)
.L_8:
        /*0004*/ 	.word	0x0000007c


	//----- nvinfo : EIATTR_KPARAM_INFO
	.align		4
.L_9:
        /*0008*/ 	.byte	0x04, 0x17
        /*000a*/ 	.short	(.L_11 - .L_10)
.L_10:
        /*000c*/ 	.word	0x00000000
        /*0010*/ 	.short	0x0006
        /*0012*/ 	.short	0x002c
        /*0014*/ 	.byte	0x00, 0xf0, 0x11, 0x00


	//----- nvinfo : EIATTR_KPARAM_INFO
	.align		4
.L_11:
        /*0018*/ 	.byte	0x04, 0x17
        /*001a*/ 	.short	(.L_13 - .L_12)
.L_12:
        /*001c*/ 	.word	0x00000000
        /*0020*/ 	.short	0x0005
        /*0022*/ 	.short	0x0028
        /*0024*/ 	.byte	0x00, 0xf0, 0x11, 0x00


	//----- nvinfo : EIATTR_KPARAM_INFO
	.align		4
.L_13:
        /*0028*/ 	.byte	0x04, 0x17
        /*002a*/ 	.short	(.L_15 - .L_14)
.L_14:
        /*002c*/ 	.word	0x00000000
        /*0030*/ 	.short	0x0004
        /*0032*/ 	.short	0x0020
        /*0034*/ 	.byte	0x00, 0xf4, 0x21, 0x00


	//----- nvinfo : EIATTR_KPARAM_INFO
	.align		4
.L_15:
        /*0038*/ 	.byte	0x04, 0x17
        /*003a*/ 	.short	(.L_17 - .L_16)
.L_16:
        /*003c*/ 	.word	0x00000000
        /*0040*/ 	.short	0x0003
        /*0042*/ 	.short	0x0018
        /*0044*/ 	.byte	0x00, 0xf4, 0x21, 0x00


	//----- nvinfo : EIATTR_KPARAM_INFO
	.align		4
.L_17:
        /*0048*/ 	.byte	0x04, 0x17
        /*004a*/ 	.short	(.L_19 - .L_18)
.L_18:
        /*004c*/ 	.word	0x00000000
        /*0050*/ 	.short	0x0002
        /*0052*/ 	.short	0x0010
        /*0054*/ 	.byte	0x00, 0xf4, 0x21, 0x00


	//----- nvinfo : EIATTR_KPARAM_INFO
	.align		4
.L_19:
        /*0058*/ 	.byte	0x04, 0x17
        /*005a*/ 	.short	(.L_21 - .L_20)
.L_20:
        /*005c*/ 	.word	0x00000000
        /*0060*/ 	.short	0x0001
        /*0062*/ 	.short	0x0008
        /*0064*/ 	.byte	0x00, 0xf4, 0x21, 0x00


	//----- nvinfo : EIATTR_KPARAM_INFO
	.align		4
.L_21:
        /*0068*/ 	.byte	0x04, 0x17
        /*006a*/ 	.short	(.L_23 - .L_22)
.L_22:
        /*006c*/ 	.word	0x00000000
        /*0070*/ 	.short	0x0000
        /*0072*/ 	.short	0x0000
        /*0074*/ 	.byte	0x00, 0xf4, 0x21, 0x00


	//----- nvinfo : EIATTR_SPARSE_MMA_MASK
	.align		4
.L_23:
        /*0078*/ 	.byte	0x03, 0x50
        /*007a*/ 	.short	0x0000


	//----- nvinfo : EIATTR_MAXREG_COUNT
	.align		4
        /*007c*/ 	.byte	0x03, 0x1b
        /*007e*/ 	.short	0x00ff


	//----- nvinfo : EIATTR_EXIT_INSTR_OFFSETS
	.align		4
        /*0080*/ 	.byte	0x04, 0x1c
        /*0082*/ 	.short	(.L_25 - .L_24)


	//   ....[0]....
.L_24:
        /*0084*/ 	.word	0x00000600


	//   ....[1]....
        /*0088*/ 	.word	0x00000640


	//----- nvinfo : EIATTR_REQNTID
	.align		4
.L_25:
        /*008c*/ 	.byte	0x04, 0x10
        /*008e*/ 	.short	(.L_27 - .L_26)
.L_26:
        /*0090*/ 	.word	0x00000080
        /*0094*/ 	.word	0x00000001
        /*0098*/ 	.word	0x00000001


	//----- nvinfo : EIATTR_CBANK_PARAM_SIZE
	.align		4
.L_27:
        /*009c*/ 	.byte	0x03, 0x19
        /*009e*/ 	.short	0x0030


	//----- nvinfo : EIATTR_PARAM_CBANK
	.align		4
        /*00a0*/ 	.byte	0x04, 0x0a
        /*00a2*/ 	.short	(.L_29 - .L_28)
	.align		4
.L_28:
        /*00a4*/ 	.word	index@(.nv.constant0.triton_poi_fused_convolution_relu_threshold_backward_2)
        /*00a8*/ 	.short	0x0210
        /*00aa*/ 	.short	0x0030


	//----- nvinfo : EIATTR_SW_WAR
	.align		4
.L_29:
        /*00ac*/ 	.byte	0x04, 0x36
        /*00ae*/ 	.short	(.L_31 - .L_30)
.L_30:
        /*00b0*/ 	.word	0x00000008
.L_31:


//--------------------- .nv.callgraph             --------------------------
	.section	.nv.callgraph,"",@"SHT_CUDA_CALLGRAPH"
	.align	4
	.sectionentsize	8
	.align		4
        /*0000*/ 	.word	0x00000000
	.align		4
        /*0004*/ 	.word	0xffffffff
	.align		4
        /*0008*/ 	.word	0x00000000
	.align		4
        /*000c*/ 	.word	0xfffffffe
	.align		4
        /*0010*/ 	.word	0x00000000
	.align		4
        /*0014*/ 	.word	0xfffffffd
	.align		4
        /*0018*/ 	.word	0x00000000
	.align		4
        /*001c*/ 	.word	0xfffffffc


//--------------------- .text.triton_poi_fused_convolution_relu_threshold_backward_2 --------------------------
	.section	.text.triton_poi_fused_convolution_relu_threshold_backward_2,"ax",@progbits
	.sectionflags	@"SHF_BARRIERS=1"
	.align	128
        .global         triton_poi_fused_convolution_relu_threshold_backward_2
        .type           triton_poi_fused_convolution_relu_threshold_backward_2,@function
        .size           triton_poi_fused_convolution_relu_threshold_backward_2,(.L_x_1 - triton_poi_fused_convolution_relu_threshold_backward_2)
        .other          triton_poi_fused_convolution_relu_threshold_backward_2,@"STO_CUDA_ENTRY STV_DEFAULT"
triton_poi_fused_convolution_relu_threshold_backward_2:
.text.triton_poi_fused_convolution_relu_threshold_backward_2:
[----:B------:R-:W0:Y:S01]  /*0000*/  LDC R1, c[0x0][0x28] ;  /* 0x00000a00ff017b82 */ /* 0x000e220000000800 */
[----:B------:R-:W1:Y:S07]  /*0010*/  S2R R13, SR_CTAID.Y ;  /* 0x00000000000d7919 */ /* 0x000e6e0000002600 */
[----:B------:R-:W2:Y:S01]  /*0020*/  LDC.64 R6, c[0x0][0x218] ;  /* 0x00008600ff067b82 */ /* 0x000ea20000000a00 */
[----:B------:R-:W3:Y:S01]  /*0030*/  S2R R2, SR_TID.X ;  /* 0x0000000000027919 */ /* 0x000ee20000002100 */
[----:B------:R-:W4:Y:S06]  /*0040*/  S2R R10, SR_CTAID.X ;  /* 0x00000000000a7919 */ /* 0x000f2c0000002500 */
[----:B------:R-:W5:Y:S01]  /*0050*/  LDC.64 R4, c[0x0][0x210] ;  /* 0x00008400ff047b82 */ /* 0x000f620000000a00 */
[----:B------:R-:W-:Y:S01]  /*0060*/  IMAD.MOV.U32 R24, RZ, RZ, RZ ;  /* 0x000000ffff187224 */ /* 0x000fe200078e00ff */
[----:B------:R-:W-:Y:S01]  /*0070*/  ULDC.64 UR6, c[0x0][0x208] ;  /* 0x0000820000067ab9 */ /* 0x000fe20000000a00 */
[----:B------:R-:W-:-:S02]  /*0080*/  IMAD.MOV.U32 R26, RZ, RZ, RZ ;  /* 0x000000ffff1a7224 */ /* 0x000fc400078e00ff */
[----:B------:R-:W-:-:S03]  /*0090*/  IMAD.MOV.U32 R28, RZ, RZ, RZ ;  /* 0x000000ffff1c7224 */ /* 0x000fc600078e00ff */
[----:B------:R-:W2:Y:S08]  /*00a0*/  S2UR UR5, SR_CgaCtaId ;  /* 0x00000000000579c3 */ /* 0x000eb00000008800 */
[----:B------:R-:W5:Y:S01]  /*00b0*/  LDC.64 R18, c[0x0][0x220] ;  /* 0x00008800ff127b82 */ /* 0x000f620000000a00 */
[----:B------:R-:W-:Y:S01]  /*00c0*/  UMOV UR4, 0x400 ;  /* 0x0000040000047882 */ /* 0x000fe20000000000 */
[----:B------:R-:W-:Y:S01]  /*00d0*/  ULDC.64 UR8, c[0x0][0x230] ;  /* 0x00008c0000087ab9 */ /* 0x000fe20000000a00 */
[----:B-1----:R-:W-:-:S02]  /*00e0*/  SHF.R.S32.HI R0, RZ, 0x1f, R13 ;  /* 0x0000001fff007819 */ /* 0x002fc4000001140d */
[----:B------:R-:W-:Y:S02]  /*00f0*/  ISETP.GE.AND P0, PT, R13, 0x10, PT ;  /* 0x000000100d00780c */ /* 0x000fe40003f06270 */
[----:B------:R-:W-:Y:S01]  /*0100*/  LEA.HI R3, R0, R13, RZ, 0x2 ;  /* 0x0000000d00037211 */ /* 0x000fe200078f10ff */
[----:B---3--:R-:W-:-:S03]  /*0110*/  IMAD.SHL.U32 R0, R2, 0x4, RZ ;  /* 0x0000000402007824 */ /* 0x008fc600078e00ff */
[C---:B------:R-:W-:Y:S01]  /*0120*/  LOP3.LUT R8, R3.reuse, 0xfffffffc, RZ, 0xc0, !PT ;  /* 0xfffffffc03087812 */ /* 0x040fe200078ec0ff */
[----:B------:R-:W-:Y:S01]  /*0130*/  IMAD.SHL.U32 R9, R3, 0x1000, RZ ;  /* 0x0000100003097824 */ /* 0x000fe200078e00ff */
[----:B------:R-:W-:Y:S01]  /*0140*/  LOP3.LUT R0, R0, 0x1fc, RZ, 0xc0, !PT ;  /* 0x000001fc00007812 */ /* 0x000fe200078ec0ff */
[----:B----4-:R-:W-:Y:S02]  /*0150*/  IMAD.SHL.U32 R3, R10, 0x200, RZ ;  /* 0x000002000a037824 */ /* 0x010fe400078e00ff */
[----:B------:R-:W-:Y:S01]  /*0160*/  IMAD.IADD R17, R13, 0x1, -R8 ;  /* 0x000000010d117824 */ /* 0x000fe200078e0a08 */
[----:B------:R-:W-:Y:S02]  /*0170*/  LOP3.LUT R12, R9, 0xffffc000, RZ, 0xc0, !PT ;  /* 0xffffc000090c7812 */ /* 0x000fe400078ec0ff */
[----:B------:R-:W-:-:S03]  /*0180*/  LOP3.LUT R14, R3, R0, RZ, 0xfc, !PT ;  /* 0x00000000030e7212 */ /* 0x000fc600078efcff */
[C---:B------:R-:W-:Y:S02]  /*0190*/  IMAD.IADD R12, R17.reuse, 0x1, R12 ;  /* 0x00000001110c7824 */ /* 0x040fe400078e020c */
[----:B--2---:R-:W-:Y:S01]  /*01a0*/  IMAD.WIDE R16, R17, 0x4, R6 ;  /* 0x0000000411107825 */ /* 0x004fe200078e0206 */
[----:B------:R-:W-:-:S03]  /*01b0*/  CS2R R6, SRZ ;  /* 0x0000000000067805 */ /* 0x000fc6000001ff00 */
[----:B------:R-:W-:-:S03]  /*01c0*/  IMAD R11, R14, 0x4, R12 ;  /* 0x000000040e0b7824 */ /* 0x000fc600078e020c */
[----:B------:R1:W2:Y:S01]  /*01d0*/  @!P0 LDG.E.EL R7, desc[UR6][R16.64] ;  /* 0x0000000610078981 */ /* 0x0002a2000c2e1900 */
[C---:B------:R-:W-:Y:S02]  /*01e0*/  VIADD R15, R11.reuse, 0x4 ;  /* 0x000000040b0f7836 */ /* 0x040fe40000000000 */
[C---:B------:R-:W-:Y:S02]  /*01f0*/  VIADD R21, R11.reuse, 0x8 ;  /* 0x000000080b157836 */ /* 0x040fe40000000000 */
[C---:B------:R-:W-:Y:S02]  /*0200*/  VIADD R23, R11.reuse, 0xc ;  /* 0x0000000c0b177836 */ /* 0x040fe40000000000 */
[--C-:B-----5:R-:W-:Y:S01]  /*0210*/  IMAD.WIDE R8, R11, 0x4, R4.reuse ;  /* 0x000000040b087825 */ /* 0x120fe200078e0204 */
[----:B-1----:R-:W1:Y:S03]  /*0220*/  LDC.64 R16, c[0x0][0x228] ;  /* 0x00008a00ff107b82 */ /* 0x002e660000000a00 */
[--C-:B------:R-:W-:Y:S01]  /*0230*/  IMAD.WIDE R10, R15, 0x4, R4.reuse ;  /* 0x000000040f0a7825 */ /* 0x100fe200078e0204 */
[----:B------:R-:W2:Y:S03]  /*0240*/  @!P0 LDG.E.EL R6, desc[UR6][R8.64] ;  /* 0x0000000608068981 */ /* 0x000ea6000c2e1900 */
[--C-:B------:R-:W-:Y:S01]  /*0250*/  IMAD.WIDE R20, R21, 0x4, R4.reuse ;  /* 0x0000000415147825 */ /* 0x100fe200078e0204 */
[----:B------:R-:W3:Y:S03]  /*0260*/  @!P0 LDG.E.EL R24, desc[UR6][R10.64] ;  /* 0x000000060a188981 */ /* 0x000ee6000c2e1900 */
[----:B------:R-:W-:Y:S01]  /*0270*/  IMAD.WIDE R22, R23, 0x4, R4 ;  /* 0x0000000417167825 */ /* 0x000fe200078e0204 */
[----:B------:R-:W4:Y:S04]  /*0280*/  @!P0 LDG.E.EL R26, desc[UR6][R20.64] ;  /* 0x00000006141a8981 */ /* 0x000f28000c2e1900 */
[----:B------:R-:W5:Y:S01]  /*0290*/  @!P0 LDG.E.EL R28, desc[UR6][R22.64] ;  /* 0x00000006161c8981 */ /* 0x000f62000c2e1900 */
[----:B------:R-:W-:Y:S01]  /*02a0*/  IMAD R13, R13, 0x1000, R14 ;  /* 0x000010000d0d7824 */ /* 0x000fe200078e020e */
[----:B0-----:R-:W-:-:S03]  /*02b0*/  UPRMT UR4, UR5, 0x654, UR4 ;  /* 0x0000065405047896 */ /* 0x001fc60008000004 */
[----:B------:R-:W-:-:S04]  /*02c0*/  IMAD.WIDE R18, R13, 0x4, R18 ;  /* 0x000000040d127825 */ /* 0x000fc800078e0212 */
[----:B-1----:R-:W-:Y:S01]  /*02d0*/  IMAD.WIDE R16, R13, 0x4, R16 ;  /* 0x000000040d107825 */ /* 0x002fe200078e0210 */
[----:B------:R-:W-:Y:S02]  /*02e0*/  LOP3.LUT R13, R2, 0x7f, RZ, 0xc0, !PT ;  /* 0x0000007f020d7812 */ /* 0x000fe400078ec0ff */
[----:B------:R-:W-:-:S05]  /*02f0*/  LOP3.LUT R3, R3, 0x7f, R2, 0xf8, !PT ;  /* 0x0000007f03037812 */ /* 0x000fca00078ef802 */
[----:B------:R-:W-:Y:S01]  /*0300*/  IMAD R12, R3, 0x4, R12 ;  /* 0x00000004030c7824 */ /* 0x000fe200078e020c */
[-C--:B--2---:R-:W-:Y:S01]  /*0310*/  FSETP.GEU.AND P3, PT, R6, -R7.reuse, PT ;  /* 0x800000070600720b */ /* 0x084fe20003f6e000 */
[C---:B------:R-:W-:Y:S01]  /*0320*/  FADD R4, R7.reuse, R6 ;  /* 0x0000000607047221 */ /* 0x040fe20000000000 */
[-C--:B---3--:R-:W-:Y:S01]  /*0330*/  FSETP.GEU.AND P4, PT, R24, -R7.reuse, PT ;  /* 0x800000071800720b */ /* 0x088fe20003f8e000 */
[C---:B------:R-:W-:Y:S01]  /*0340*/  FADD R5, R7.reuse, R24 ;  /* 0x0000001807057221 */ /* 0x040fe20000000000 */
[-C--:B----4-:R-:W-:Y:S01]  /*0350*/  FSETP.GEU.AND P2, PT, R26, -R7.reuse, PT ;  /* 0x800000071a00720b */ /* 0x090fe20003f4e000 */
[C---:B------:R-:W-:Y:S01]  /*0360*/  FADD R6, R7.reuse, R26 ;  /* 0x0000001a07067221 */ /* 0x040fe20000000000 */
[----:B-----5:R-:W-:Y:S01]  /*0370*/  FSETP.GEU.AND P1, PT, R28, -R7, PT ;  /* 0x800000071c00720b */ /* 0x020fe20003f2e000 */
[----:B------:R-:W-:Y:S01]  /*0380*/  FADD R7, R7, R28 ;  /* 0x0000001c07077221 */ /* 0x000fe20000000000 */
[----:B------:R-:W-:Y:S02]  /*0390*/  FSEL R8, R4, RZ, P3 ;  /* 0x000000ff04087208 */ /* 0x000fe40001800000 */
[----:B------:R-:W-:-:S02]  /*03a0*/  FSEL R9, R5, RZ, P4 ;  /* 0x000000ff05097208 */ /* 0x000fc40002000000 */
[----:B------:R-:W-:Y:S02]  /*03b0*/  FSEL R10, R6, RZ, P2 ;  /* 0x000000ff060a7208 */ /* 0x000fe40001000000 */
[----:B------:R-:W-:Y:S02]  /*03c0*/  FSEL R11, R7, RZ, P1 ;  /* 0x000000ff070b7208 */ /* 0x000fe40000800000 */
[----:B------:R-:W-:Y:S02]  /*03d0*/  FSETP.GTU.AND P4, PT, R9, RZ, PT ;  /* 0x000000ff0900720b */ /* 0x000fe40003f8c000 */
[----:B------:R-:W-:Y:S02]  /*03e0*/  FSETP.GTU.AND P3, PT, R8, RZ, PT ;  /* 0x000000ff0800720b */ /* 0x000fe40003f6c000 */
[----:B------:R-:W-:Y:S02]  /*03f0*/  FSETP.GTU.AND P1, PT, R10, RZ, PT ;  /* 0x000000ff0a00720b */ /* 0x000fe40003f2c000 */
[----:B------:R-:W-:-:S02]  /*0400*/  FSETP.GTU.AND P2, PT, R11, RZ, PT ;  /* 0x000000ff0b00720b */ /* 0x000fc40003f4c000 */
[----:B------:R-:W-:Y:S02]  /*0410*/  SEL R21, RZ, 0x1, P4 ;  /* 0x00000001ff157807 */ /* 0x000fe40002000000 */
[----:B------:R-:W-:Y:S02]  /*0420*/  SEL R15, RZ, 0x1, P3 ;  /* 0x00000001ff0f7807 */ /* 0x000fe40001800000 */
[----:B------:R-:W-:Y:S02]  /*0430*/  SEL R23, RZ, 0x1, P1 ;  /* 0x00000001ff177807 */ /* 0x000fe40000800000 */
[----:B------:R-:W-:Y:S01]  /*0440*/  SEL R25, RZ, 0x1, P2 ;  /* 0x00000001ff197807 */ /* 0x000fe20001000000 */
[----:B------:R-:W-:Y:S04]  /*0450*/  @!P0 STG.E.128 desc[UR6][R18.64], R4 ;  /* 0x0000000412008986 */ /* 0x000fe8000c101d06 */
[----:B------:R-:W-:Y:S04]  /*0460*/  STS.U8 [R0+UR4+0x1], R21 ;  /* 0x0000011500007988 */ /* 0x000fe80008000004 */
[----:B------:R-:W-:Y:S04]  /*0470*/  STS.U8 [R0+UR4], R15 ;  /* 0x0000000f00007988 */ /* 0x000fe80008000004 */
[----:B------:R-:W-:Y:S04]  /*0480*/  STS.U8 [R0+UR4+0x2], R23 ;  /* 0x0000021700007988 */ /* 0x000fe80008000004 */
[----:B------:R0:W-:Y:S04]  /*0490*/  STS.U8 [R0+UR4+0x3], R25 ;  /* 0x0000031900007988 */ /* 0x0001e80008000004 */
[----:B------:R1:W-:Y:S01]  /*04a0*/  @!P0 STG.E.128 desc[UR6][R16.64], R8 ;  /* 0x0000000810008986 */ /* 0x0003e2000c101d06 */
[----:B------:R-:W-:Y:S06]  /*04b0*/  BAR.SYNC.DEFER_BLOCKING 0x0 ;  /* 0x0000000000007b1d */ /* 0x000fec0000010000 */
[----:B------:R-:W2:Y:S04]  /*04c0*/  LDS.U8 R14, [R13+UR4] ;  /* 0x000000040d0e7984 */ /* 0x000ea80008000000 */
[----:B------:R-:W3:Y:S04]  /*04d0*/  LDS.U8 R15, [R13+UR4+0x80] ;  /* 0x000080040d0f7984 */ /* 0x000ee80008000000 */
[----:B------:R-:W4:Y:S01]  /*04e0*/  LDS.U8 R20, [R13+UR4+0x100] ;  /* 0x000100040d147984 */ /* 0x000f220008000000 */
[----:B------:R-:W-:Y:S01]  /*04f0*/  IADD3 R2, P1, R12, UR8, RZ ;  /* 0x000000080c027c10 */ /* 0x000fe2000ff3e0ff */
[----:B0-----:R-:W-:-:S02]  /*0500*/  VIADD R0, R12, 0x200 ;  /* 0x000002000c007836 */ /* 0x001fc40000000000 */
[C---:B------:R-:W-:Y:S01]  /*0510*/  VIADD R7, R12.reuse, 0x400 ;  /* 0x000004000c077836 */ /* 0x040fe20000000000 */
[C---:B------:R-:W-:Y:S01]  /*0520*/  LEA.HI.X.SX32 R3, R12.reuse, UR9, 0x1, P1 ;  /* 0x000000090c037c11 */ /* 0x040fe200088f0eff */
[----:B------:R-:W-:Y:S01]  /*0530*/  VIADD R12, R12, 0x600 ;  /* 0x000006000c0c7836 */ /* 0x000fe20000000000 */
[----:B------:R-:W-:Y:S02]  /*0540*/  IADD3 R4, P1, R0, UR8, RZ ;  /* 0x0000000800047c10 */ /* 0x000fe4000ff3e0ff */
[----:B------:R-:W-:Y:S02]  /*0550*/  IADD3 R6, P2, R7, UR8, RZ ;  /* 0x0000000807067c10 */ /* 0x000fe4000ff5e0ff */
[----:B------:R-:W-:Y:S02]  /*0560*/  LEA.HI.X.SX32 R5, R0, UR9, 0x1, P1 ;  /* 0x0000000900057c11 */ /* 0x000fe400088f0eff */
[----:B------:R-:W-:Y:S02]  /*0570*/  LEA.HI.X.SX32 R7, R7, UR9, 0x1, P2 ;  /* 0x0000000907077c11 */ /* 0x000fe400090f0eff */
[----:B-1----:R-:W-:-:S04]  /*0580*/  IADD3 R8, P1, R12, UR8, RZ ;  /* 0x000000080c087c10 */ /* 0x002fc8000ff3e0ff */
[----:B------:R-:W-:Y:S02]  /*0590*/  LEA.HI.X.SX32 R9, R12, UR9, 0x1, P1 ;  /* 0x000000090c097c11 */ /* 0x000fe400088f0eff */
[----:B--2---:R-:W-:Y:S02]  /*05a0*/  LOP3.LUT R11, R14, 0x1, RZ, 0xc0, !PT ;  /* 0x000000010e0b7812 */ /* 0x004fe400078ec0ff */
[----:B---3--:R-:W-:-:S03]  /*05b0*/  LOP3.LUT R15, R15, 0x1, RZ, 0xc0, !PT ;  /* 0x000000010f0f7812 */ /* 0x008fc600078ec0ff */
[----:B------:R0:W-:Y:S01]  /*05c0*/  @!P0 STG.E.U8 desc[UR6][R2.64], R11 ;  /* 0x0000000b02008986 */ /* 0x0001e2000c101106 */
[----:B----4-:R-:W-:-:S03]  /*05d0*/  LOP3.LUT R17, R20, 0x1, RZ, 0xc0, !PT ;  /* 0x0000000114117812 */ /* 0x010fc600078ec0ff */
[----:B------:R0:W-:Y:S04]  /*05e0*/  @!P0 STG.E.U8 desc[UR6][R4.64], R15 ;  /* 0x0000000f04008986 */ /* 0x0001e8000c101106 */
[----:B------:R0:W-:Y:S02]  /*05f0*/  @!P0 STG.E.U8 desc[UR6][R6.64], R17 ;  /* 0x0000001106008986 */ /* 0x0001e4000c101106 */
[----:B0-----:R-:W-:Y:S05]  /*0600*/  @P0 EXIT ;  /* 0x000000000000094d */ /* 0x001fea0003800000 */
[----:B------:R-:W1:Y:S02]  /*0610*/  LDS.U8 R13, [R13+UR4+0x180] ;  /* 0x000180040d0d7984 */ /* 0x000e640008000000 */
[----:B01----:R-:W-:-:S05]  /*0620*/  LOP3.LUT R3, R13, 0x1, RZ, 0xc0, !PT ;  /* 0x000000010d037812 */ /* 0x003fca00078ec0ff */
[----:B------:R-:W-:Y:S01]  /*0630*/  STG.E.U8 desc[UR6][R8.64], R3 ;  /* 0x0000000308007986 */ /* 0x000fe2000c101106 */
[----:B------:R-:W-:Y:S05]  /*0640*/  EXIT ;  /* 0x000000000000794d */ /* 0x000fea0003800000 */
.L_x_0:
[----:B------:R-:W-:-:S00]  /*0650*/  BRA `(.L_x_0) ;  /* 0xfffffffc00fc7947 */ /* 0x000fc0000383ffff */
[----:B------:R-:W-:-:S00]  /*0660*/  NOP ;  /* 0x0000000000007918 */ /* 0x000fc00000000000 */
        /* <DEDUP_REMOVED lines=9> */
.L_x_1:


//--------------------- .nv.shared.triton_poi_fused_convolution_relu_threshold_backward_2 --------------------------
	.section	.nv.shared.triton_poi_fused_convolution_relu_threshold_backward_2,"aw",@nobits
	.sectionflags	@""
	.align	16
	.zero		1024


//--------------------- .nv.constant0.triton_poi_fused_convolution_relu_threshold_backward_2 --------------------------
	.section	.nv.constant0.triton_poi_fused_convolution_relu_threshold_backward_2,"a",@progbits
	.sectionflags	@""
	.align	4
.nv.constant0.triton_poi_fused_convolution_relu_threshold_backward_2:
	.zero		576
